//
// Generated by NVIDIA NVVM Compiler
//
// Compiler Build ID: CL-36424714
// Cuda compilation tools, release 13.0, V13.0.88
// Based on NVVM 20.0.0
//

.version 9.0
.target sm_100
.address_size 64

	// .globl	_Z11helloKernelv
.extern .func  (.param .b32 func_retval0) vprintf
(
	.param .b64 vprintf_param_0,
	.param .b64 vprintf_param_1
)
;
.global .align 1 .b8 $str[22] = {72, 101, 108, 108, 111, 32, 102, 114, 111, 109, 32, 98, 108, 111, 99, 107, 32, 37, 100, 33, 10};

.visible .entry _Z11helloKernelv()
{
	.local .align 8 .b8 	__local_depot0[8];
	.reg .b64 	%SP;
	.reg .b64 	%SPL;
	.reg .b32 	%r<4>;
	.reg .b64 	%rd<5>;

	mov.u64 	%SPL, __local_depot0;
	cvta.local.u64 	%SP, %SPL;
	add.u64 	%rd1, %SP, 0;
	add.u64 	%rd2, %SPL, 0;
	mov.u32 	%r1, %ctaid.x;
	st.local.u32 	[%rd2], %r1;
	mov.u64 	%rd3, $str;
	cvta.global.u64 	%rd4, %rd3;
	{ // callseq 0, 0
	.param .b64 param0;
	st.param.b64 	[param0], %rd4;
	.param .b64 param1;
	st.param.b64 	[param1], %rd1;
	.param .b32 retval0;
	call.uni (retval0), 
	vprintf, 
	(
	param0, 
	param1
	);
	ld.param.b32 	%r2, [retval0];
	} // callseq 0
	ret;

}


// ===== COMPILED SASS (sm_100) =====

	.target	sm_100

	.elftype	@"ET_EXEC"


//--------------------- .note.nv.tkinfo           --------------------------
	.section	.note.nv.tkinfo,"",@"SHT_NOTE"
	.sectionflags	@"SHF_NOTE_NV_TKINFO"
	.tkinfo
        /*0018*/ 	.word	0x00000002
        /*0030*/ 	.string	""
        /*0030*/ 	.string	"ptxas"
        /*0030*/ 	.string	"Cuda compilation tools, release 13.0, V13.0.88"
        /*0030*/ 	.string	"Build cuda_13.0.r13.0/compiler.36424714_0"
        /*0030*/ 	.string	"-arch sm_100 -m 64 "



//--------------------- .note.nv.cuinfo           --------------------------
	.section	.note.nv.cuinfo,"",@"SHT_NOTE"
	.sectionflags	@"SHF_NOTE_NV_CUINFO"
        /*0018*/ 	.short	0x0002
        /*001a*/ 	.short	0x0064
        /*001c*/ 	.short	0x0082
	.zero		2


//--------------------- .nv.info                  --------------------------
	.section	.nv.info,"",@"SHT_CUDA_INFO"
	.align	4


	//----- nvinfo : EIATTR_REGCOUNT
	.align		4
        /*0000*/ 	.byte	0x04, 0x2f
        /*0002*/ 	.short	(.L_2 - .L_1)
	.align		4
.L_1:
        /*0004*/ 	.word	index@(_Z11helloKernelv)
        /*0008*/ 	.word	0x00000018


	//----- nvinfo : EIATTR_FRAME_SIZE
	.align		4
.L_2:
        /*000c*/ 	.byte	0x04, 0x11
        /*000e*/ 	.short	(.L_4 - .L_3)
	.align		4
.L_3:
        /*0010*/ 	.word	index@(_Z11helloKernelv)
        /*0014*/ 	.word	0x00000008


	//----- nvinfo : EIATTR_MIN_STACK_SIZE
	.align		4
.L_4:
        /*0018*/ 	.byte	0x04, 0x12
        /*001a*/ 	.short	(.L_6 - .L_5)
	.align		4
.L_5:
        /*001c*/ 	.word	index@(_Z11helloKernelv)
        /*0020*/ 	.word	0x00000008
.L_6:


//--------------------- .nv.compat                --------------------------
	.section	.nv.compat,"",@"SHT_CUDA_COMPAT_INFO"
	.align	4
        /*0000*/ 	.byte	0x02, 0x09, 0x00, 0x00, 0x02, 0x02, 0x01, 0x00, 0x02, 0x05, 0x05, 0x00, 0x03, 0x07, 0x01, 0x01
        /*0010*/ 	.byte	0x02, 0x03, 0x00, 0x00, 0x02, 0x06, 0x01, 0x00, 0x04, 0x0b, 0x08, 0x00, 0x09, 0x00, 0x00, 0x00
        /*0020*/ 	.byte	0x00, 0x00, 0x00, 0x00


//--------------------- .nv.info._Z11helloKernelv --------------------------
	.section	.nv.info._Z11helloKernelv,"",@"SHT_CUDA_INFO"
	.sectionflags	@""
	.align	4


	//----- nvinfo : EIATTR_CUDA_API_VERSION
	.align		4
        /*0000*/ 	.byte	0x04, 0x37
        /*0002*/ 	.short	(.L_8 - .L_7)
.L_7:
        /*0004*/ 	.word	0x00000082


	//----- nvinfo : EIATTR_SPARSE_MMA_MASK
	.align		4
.L_8:
        /*0008*/ 	.byte	0x03, 0x50
        /*000a*/ 	.short	0x0000


	//----- nvinfo : EIATTR_MAXREG_COUNT
	.align		4
        /*000c*/ 	.byte	0x03, 0x1b
        /*000e*/ 	.short	0x00ff


	//----- nvinfo : EIATTR_EXTERNS
	.align		4
        /*0010*/ 	.byte	0x04, 0x0f
        /*0012*/ 	.short	(.L_10 - .L_9)


	//   ....[0]....
	.align		4
.L_9:
        /*0014*/ 	.word	index@(vprintf)


	//----- nvinfo : EIATTR_MERCURY_ISA_VERSION
	.align		4
.L_10:
        /*0018*/ 	.byte	0x03, 0x5f
        /*001a*/ 	.short	0x0101


	//----- nvinfo : EIATTR_VRC_CTA_INIT_COUNT
	.align		4
        /*001c*/ 	.byte	0x02, 0x4a
	.zero		1
	.zero		1


	//----- nvinfo : EIATTR_SYSCALL_OFFSETS
	.align		4
        /*0020*/ 	.byte	0x04, 0x46
        /*0022*/ 	.short	(.L_12 - .L_11)


	//   ....[0]....
.L_11:
        /*0024*/ 	.word	0x000000e0


	//----- nvinfo : EIATTR_EXIT_INSTR_OFFSETS
	.align		4
.L_12:
        /*0028*/ 	.byte	0x04, 0x1c
        /*002a*/ 	.short	(.L_14 - .L_13)


	//   ....[0]....
.L_13:
        /*002c*/ 	.word	0x000000f0


	//----- nvinfo : EIATTR_SW_WAR
	.align		4
.L_14:
        /*0030*/ 	.byte	0x04, 0x36
        /*0032*/ 	.short	(.L_16 - .L_15)
.L_15:
        /*0034*/ 	.word	0x00000008
.L_16:


//--------------------- .nv.callgraph             --------------------------
	.section	.nv.callgraph,"",@"SHT_CUDA_CALLGRAPH"
	.align	4
	.sectionentsize	8
	.align		4
        /*0000*/ 	.word	0x00000000
	.align		4
        /*0004*/ 	.word	0xffffffff
	.align		4
        /*0008*/ 	.word	index@(_Z11helloKernelv)
	.align		4
        /*000c*/ 	.word	index@(vprintf)
	.align		4
        /*0010*/ 	.word	0x00000000
	.align		4
        /*0014*/ 	.word	0xfffffffe
	.align		4
        /*0018*/ 	.word	0x00000000
	.align		4
        /*001c*/ 	.word	0xfffffffd
	.align		4
        /*0020*/ 	.word	0x00000000
	.align		4
        /*0024*/ 	.word	0xfffffffc


//--------------------- .nv.constant4             --------------------------
	.section	.nv.constant4,"a",@progbits
	.align	8
	.align		8
.nv.constant4:
        /*0000*/ 	.dword	vprintf
	.align		8
        /*0008*/ 	.dword	$str


//--------------------- .text._Z11helloKernelv    --------------------------
	.section	.text._Z11helloKernelv,"ax",@progbits
	.align	128
        .global         _Z11helloKernelv
        .type           _Z11helloKernelv,@function
        .size           _Z11helloKernelv,(.L_x_2 - _Z11helloKernelv)
        .other          _Z11helloKernelv,@"STO_CUDA_ENTRY STV_DEFAULT"
_Z11helloKernelv:
.text._Z11helloKernelv:
[----:B------:R-:W0:Y:S01]  /*0000*/  LDC R1, c[0x0][0x37c] ;  /* 0x0000df00ff017b82 */ /* 0x000e220000000800 */
[----:B------:R-:W1:Y:S01]  /*0010*/  S2R R8, SR_CTAID.X ;  /* 0x0000000000087919 */ /* 0x000e620000002500 */
[----:B0-----:R-:W-:Y:S01]  /*0020*/  VIADD R1, R1, 0xfffffff8 ;  /* 0xfffffff801017836 */ /* 0x001fe20000000000 */
[----:B------:R-:W-:Y:S01]  /*0030*/  MOV R0, 0x0 ;  /* 0x0000000000007802 */ /* 0x000fe20000000f00 */
[----:B------:R-:W0:Y:S04]  /*0040*/  LDCU UR4, c[0x0][0x2f8] ;  /* 0x00005f00ff0477ac */ /* 0x000e280008000800 */
[----:B------:R2:W3:Y:S01]  /*0050*/  LDC.64 R2, c[0x4][R0] ;  /* 0x0100000000027b82 */ /* 0x0004e20000000a00 */
[----:B------:R-:W4:Y:S01]  /*0060*/  LDCU.64 UR6, c[0x4][0x8] ;  /* 0x01000100ff0677ac */ /* 0x000f220008000a00 */
[----:B------:R-:W5:Y:S01]  /*0070*/  LDCU UR5, c[0x0][0x2fc] ;  /* 0x00005f80ff0577ac */ /* 0x000f620008000800 */
[----:B0-----:R-:W-:Y:S01]  /*0080*/  IADD3 R6, P0, PT, R1, UR4, RZ ;  /* 0x0000000401067c10 */ /* 0x001fe2000ff1e0ff */
[----:B----4-:R-:W-:Y:S01]  /*0090*/  IMAD.U32 R4, RZ, RZ, UR6 ;  /* 0x00000006ff047e24 */ /* 0x010fe2000f8e00ff */
[----:B------:R-:W-:-:S03]  /*00a0*/  MOV R5, UR7 ;  /* 0x0000000700057c02 */ /* 0x000fc60008000f00 */
[----:B-----5:R-:W-:Y:S01]  /*00b0*/  IMAD.X R7, RZ, RZ, UR5, P0 ;  /* 0x00000005ff077e24 */ /* 0x020fe200080e06ff */
[----:B-1----:R2:W-:Y:S07]  /*00c0*/  STL [R1], R8 ;  /* 0x0000000801007387 */ /* 0x0025ee0000100800 */
[----:B------:R-:W-:-:S07]  /*00d0*/  LEPC R20, `(.L_x_0) ;  /* 0x000000001014794e */ /* 0x000fce0000000000 */
[----:B--23--:R-:W-:Y:S05]  /*00e0*/  CALL.ABS.NOINC R2 ;  /* 0x0000000002007343 */ /* 0x00cfea0003c00000 */
.L_x_0:
[----:B------:R-:W-:Y:S05]  /*00f0*/  EXIT ;  /* 0x000000000000794d */ /* 0x000fea0003800000 */
.L_x_1:
[----:B------:R-:W-:-:S00]  /*0100*/  BRA `(.L_x_1) ;  /* 0xfffffffc00fc7947 */ /* 0x000fc0000383ffff */
[----:B------:R-:W-:-:S00]  /*0110*/  NOP ;  /* 0x0000000000007918 */ /* 0x000fc00000000000 */
        /* <DEDUP_REMOVED lines=14> */
.L_x_2:


//--------------------- .nv.global.init           --------------------------
	.section	.nv.global.init,"aw",@progbits
.nv.global.init:
	.type		$str,@object
	.size		$str,(.L_0 - $str)
$str:
        /*0000*/ 	.byte	0x48, 0x65, 0x6c, 0x6c, 0x6f, 0x20, 0x66, 0x72, 0x6f, 0x6d, 0x20, 0x62, 0x6c, 0x6f, 0x63, 0x6b
        /*0010*/ 	.byte	0x20, 0x25, 0x64, 0x21, 0x0a, 0x00
.L_0:


//--------------------- .nv.shared.reserved.0     --------------------------
	.section	.nv.shared.reserved.0,"aw",@nobits
	.weak		__nv_reservedSMEM_offset_0_alias
	.size		__nv_reservedSMEM_offset_0_alias, 0, 64
	.other		__nv_reservedSMEM_offset_0_alias,@"STO_CUDA_RESERVED_SHARED STV_DEFAULT"
__nv_reservedSMEM_offset_0_alias:
	.zero		0
	.zero		64


//--------------------- .nv.constant0._Z11helloKernelv --------------------------
	.section	.nv.constant0._Z11helloKernelv,"a",@progbits
	.sectionflags	@""
	.align	4
.nv.constant0._Z11helloKernelv:
	.zero		896


//--------------------- SYMBOLS --------------------------

	.type		.nv.reservedSmem.offset0,@object
	.size		.nv.reservedSmem.offset0,0x4
	.type		vprintf,@function
